//
// Generated by NVIDIA NVVM Compiler
//
// Compiler Build ID: CL-36424714
// Cuda compilation tools, release 13.0, V13.0.88
// Based on NVVM 20.0.0
//

.version 9.0
.target sm_100
.address_size 64

	// .globl	_Z10HelloWorldv
.extern .func  (.param .b32 func_retval0) vprintf
(
	.param .b64 vprintf_param_0,
	.param .b64 vprintf_param_1
)
;
.global .align 1 .b8 $str[13] = {72, 101, 108, 108, 111, 32, 119, 111, 114, 108, 100, 10};

.visible .entry _Z10HelloWorldv()
{
	.reg .b32 	%r<3>;
	.reg .b64 	%rd<3>;

	mov.u64 	%rd1, $str;
	cvta.global.u64 	%rd2, %rd1;
	{ // callseq 0, 0
	.param .b64 param0;
	st.param.b64 	[param0], %rd2;
	.param .b64 param1;
	st.param.b64 	[param1], 0;
	.param .b32 retval0;
	call.uni (retval0), 
	vprintf, 
	(
	param0, 
	param1
	);
	ld.param.b32 	%r1, [retval0];
	} // callseq 0
	ret;

}


// ===== COMPILED SASS (sm_100) =====

	.target	sm_100

	.elftype	@"ET_EXEC"


//--------------------- .note.nv.tkinfo           --------------------------
	.section	.note.nv.tkinfo,"",@"SHT_NOTE"
	.sectionflags	@"SHF_NOTE_NV_TKINFO"
	.tkinfo
        /*0018*/ 	.word	0x00000002
        /*0030*/ 	.string	""
        /*0030*/ 	.string	"ptxas"
        /*0030*/ 	.string	"Cuda compilation tools, release 13.0, V13.0.88"
        /*0030*/ 	.string	"Build cuda_13.0.r13.0/compiler.36424714_0"
        /*0030*/ 	.string	"-arch sm_100 -m 64 "



//--------------------- .note.nv.cuinfo           --------------------------
	.section	.note.nv.cuinfo,"",@"SHT_NOTE"
	.sectionflags	@"SHF_NOTE_NV_CUINFO"
        /*0018*/ 	.short	0x0002
        /*001a*/ 	.short	0x0064
        /*001c*/ 	.short	0x0082
	.zero		2


//--------------------- .nv.info                  --------------------------
	.section	.nv.info,"",@"SHT_CUDA_INFO"
	.align	4


	//----- nvinfo : EIATTR_REGCOUNT
	.align		4
        /*0000*/ 	.byte	0x04, 0x2f
        /*0002*/ 	.short	(.L_2 - .L_1)
	.align		4
.L_1:
        /*0004*/ 	.word	index@(_Z10HelloWorldv)
        /*0008*/ 	.word	0x00000018


	//----- nvinfo : EIATTR_FRAME_SIZE
	.align		4
.L_2:
        /*000c*/ 	.byte	0x04, 0x11
        /*000e*/ 	.short	(.L_4 - .L_3)
	.align		4
.L_3:
        /*0010*/ 	.word	index@(_Z10HelloWorldv)
        /*0014*/ 	.word	0x00000000


	//----- nvinfo : EIATTR_MIN_STACK_SIZE
	.align		4
.L_4:
        /*0018*/ 	.byte	0x04, 0x12
        /*001a*/ 	.short	(.L_6 - .L_5)
	.align		4
.L_5:
        /*001c*/ 	.word	index@(_Z10HelloWorldv)
        /*0020*/ 	.word	0x00000000
.L_6:


//--------------------- .nv.compat                --------------------------
	.section	.nv.compat,"",@"SHT_CUDA_COMPAT_INFO"
	.align	4
        /*0000*/ 	.byte	0x02, 0x09, 0x00, 0x00, 0x02, 0x02, 0x01, 0x00, 0x02, 0x05, 0x05, 0x00, 0x03, 0x07, 0x01, 0x01
        /*0010*/ 	.byte	0x02, 0x03, 0x00, 0x00, 0x02, 0x06, 0x01, 0x00, 0x04, 0x0b, 0x08, 0x00, 0x09, 0x00, 0x00, 0x00
        /*0020*/ 	.byte	0x00, 0x00, 0x00, 0x00


//--------------------- .nv.info._Z10HelloWorldv  --------------------------
	.section	.nv.info._Z10HelloWorldv,"",@"SHT_CUDA_INFO"
	.sectionflags	@""
	.align	4


	//----- nvinfo : EIATTR_CUDA_API_VERSION
	.align		4
        /*0000*/ 	.byte	0x04, 0x37
        /*0002*/ 	.short	(.L_8 - .L_7)
.L_7:
        /*0004*/ 	.word	0x00000082


	//----- nvinfo : EIATTR_SPARSE_MMA_MASK
	.align		4
.L_8:
        /*0008*/ 	.byte	0x03, 0x50
        /*000a*/ 	.short	0x0000


	//----- nvinfo : EIATTR_MAXREG_COUNT
	.align		4
        /*000c*/ 	.byte	0x03, 0x1b
        /*000e*/ 	.short	0x00ff


	//----- nvinfo : EIATTR_EXTERNS
	.align		4
        /*0010*/ 	.byte	0x04, 0x0f
        /*0012*/ 	.short	(.L_10 - .L_9)


	//   ....[0]....
	.align		4
.L_9:
        /*0014*/ 	.word	index@(vprintf)


	//----- nvinfo : EIATTR_MERCURY_ISA_VERSION
	.align		4
.L_10:
        /*0018*/ 	.byte	0x03, 0x5f
        /*001a*/ 	.short	0x0101


	//----- nvinfo : EIATTR_VRC_CTA_INIT_COUNT
	.align		4
        /*001c*/ 	.byte	0x02, 0x4a
	.zero		1
	.zero		1


	//----- nvinfo : EIATTR_SYSCALL_OFFSETS
	.align		4
        /*0020*/ 	.byte	0x04, 0x46
        /*0022*/ 	.short	(.L_12 - .L_11)


	//   ....[0]....
.L_11:
        /*0024*/ 	.word	0x00000080


	//----- nvinfo : EIATTR_EXIT_INSTR_OFFSETS
	.align		4
.L_12:
        /*0028*/ 	.byte	0x04, 0x1c
        /*002a*/ 	.short	(.L_14 - .L_13)


	//   ....[0]....
.L_13:
        /*002c*/ 	.word	0x00000090


	//----- nvinfo : EIATTR_SW_WAR
	.align		4
.L_14:
        /*0030*/ 	.byte	0x04, 0x36
        /*0032*/ 	.short	(.L_16 - .L_15)
.L_15:
        /*0034*/ 	.word	0x00000008
.L_16:


//--------------------- .nv.callgraph             --------------------------
	.section	.nv.callgraph,"",@"SHT_CUDA_CALLGRAPH"
	.align	4
	.sectionentsize	8
	.align		4
        /*0000*/ 	.word	0x00000000
	.align		4
        /*0004*/ 	.word	0xffffffff
	.align		4
        /*0008*/ 	.word	index@(_Z10HelloWorldv)
	.align		4
        /*000c*/ 	.word	index@(vprintf)
	.align		4
        /*0010*/ 	.word	0x00000000
	.align		4
        /*0014*/ 	.word	0xfffffffe
	.align		4
        /*0018*/ 	.word	0x00000000
	.align		4
        /*001c*/ 	.word	0xfffffffd
	.align		4
        /*0020*/ 	.word	0x00000000
	.align		4
        /*0024*/ 	.word	0xfffffffc


//--------------------- .nv.constant4             --------------------------
	.section	.nv.constant4,"a",@progbits
	.align	8
	.align		8
.nv.constant4:
        /*0000*/ 	.dword	vprintf
	.align		8
        /*0008*/ 	.dword	$str


//--------------------- .text._Z10HelloWorldv     --------------------------
	.section	.text._Z10HelloWorldv,"ax",@progbits
	.align	128
        .global         _Z10HelloWorldv
        .type           _Z10HelloWorldv,@function
        .size           _Z10HelloWorldv,(.L_x_2 - _Z10HelloWorldv)
        .other          _Z10HelloWorldv,@"STO_CUDA_ENTRY STV_DEFAULT"
_Z10HelloWorldv:
.text._Z10HelloWorldv:
[----:B------:R-:W0:Y:S01]  /*0000*/  LDC R1, c[0x0][0x37c] ;  /* 0x0000df00ff017b82 */ /* 0x000e220000000800 */
[----:B------:R-:W-:Y:S01]  /*0010*/  MOV R0, 0x0 ;  /* 0x0000000000007802 */ /* 0x000fe20000000f00 */
[----:B------:R-:W1:Y:S01]  /*0020*/  LDCU.64 UR4, c[0x4][0x8] ;  /* 0x01000100ff0477ac */ /* 0x000e620008000a00 */
[----:B------:R-:W-:-:S05]  /*0030*/  CS2R R6, SRZ ;  /* 0x0000000000067805 */ /* 0x000fca000001ff00 */
[----:B------:R2:W3:Y:S01]  /*0040*/  LDC.64 R2, c[0x4][R0] ;  /* 0x0100000000027b82 */ /* 0x0004e20000000a00 */
[----:B-1----:R-:W-:Y:S02]  /*0050*/  IMAD.U32 R4, RZ, RZ, UR4 ;  /* 0x00000004ff047e24 */ /* 0x002fe4000f8e00ff */
[----:B--2---:R-:W-:-:S07]  /*0060*/  IMAD.U32 R5, RZ, RZ, UR5 ;  /* 0x00000005ff057e24 */ /* 0x004fce000f8e00ff */
[----:B------:R-:W-:-:S07]  /*0070*/  LEPC R20, `(.L_x_0) ;  /* 0x000000001014794e */ /* 0x000fce0000000000 */
[----:B0--3--:R-:W-:Y:S05]  /*0080*/  CALL.ABS.NOINC R2 ;  /* 0x0000000002007343 */ /* 0x009fea0003c00000 */
.L_x_0:
[----:B------:R-:W-:Y:S05]  /*0090*/  EXIT ;  /* 0x000000000000794d */ /* 0x000fea0003800000 */
.L_x_1:
[----:B------:R-:W-:-:S00]  /*00a0*/  BRA `(.L_x_1) ;  /* 0xfffffffc00fc7947 */ /* 0x000fc0000383ffff */
[----:B------:R-:W-:-:S00]  /*00b0*/  NOP ;  /* 0x0000000000007918 */ /* 0x000fc00000000000 */
        /* <DEDUP_REMOVED lines=12> */
.L_x_2:


//--------------------- .nv.global.init           --------------------------
	.section	.nv.global.init,"aw",@progbits
.nv.global.init:
	.type		$str,@object
	.size		$str,(.L_0 - $str)
$str:
        /*0000*/ 	.byte	0x48, 0x65, 0x6c, 0x6c, 0x6f, 0x20, 0x77, 0x6f, 0x72, 0x6c, 0x64, 0x0a, 0x00
.L_0:


//--------------------- .nv.shared.reserved.0     --------------------------
	.section	.nv.shared.reserved.0,"aw",@nobits
	.weak		__nv_reservedSMEM_offset_0_alias
	.size		__nv_reservedSMEM_offset_0_alias, 0, 64
	.other		__nv_reservedSMEM_offset_0_alias,@"STO_CUDA_RESERVED_SHARED STV_DEFAULT"
__nv_reservedSMEM_offset_0_alias:
	.zero		0
	.zero		64


//--------------------- .nv.constant0._Z10HelloWorldv --------------------------
	.section	.nv.constant0._Z10HelloWorldv,"a",@progbits
	.sectionflags	@""
	.align	4
.nv.constant0._Z10HelloWorldv:
	.zero		896


//--------------------- SYMBOLS --------------------------

	.type		.nv.reservedSmem.offset0,@object
	.size		.nv.reservedSmem.offset0,0x4
	.type		vprintf,@function
